//
// Generated by NVIDIA NVVM Compiler
//
// Compiler Build ID: CL-36424714
// Cuda compilation tools, release 13.0, V13.0.88
// Based on NVVM 20.0.0
//

.version 9.0
.target sm_100
.address_size 64

	// .globl	ray_aabb_intersect_top16

.visible .entry ray_aabb_intersect_top16(
	.param .u64 .ptr .align 1 ray_aabb_intersect_top16_param_0,
	.param .u64 .ptr .align 1 ray_aabb_intersect_top16_param_1,
	.param .u64 .ptr .align 1 ray_aabb_intersect_top16_param_2,
	.param .u64 .ptr .align 1 ray_aabb_intersect_top16_param_3,
	.param .u64 .ptr .align 1 ray_aabb_intersect_top16_param_4,
	.param .u32 ray_aabb_intersect_top16_param_5,
	.param .u32 ray_aabb_intersect_top16_param_6
)
{
	.local .align 16 .b8 	__local_depot0[256];
	.reg .b64 	%SP;
	.reg .b64 	%SPL;
	.reg .pred 	%p<46>;
	.reg .b32 	%r<172>;
	.reg .b32 	%f<79>;
	.reg .b64 	%rd<33>;

	mov.u64 	%SPL, __local_depot0;
	ld.param.u64 	%rd7, [ray_aabb_intersect_top16_param_0];
	ld.param.u64 	%rd8, [ray_aabb_intersect_top16_param_1];
	ld.param.u64 	%rd9, [ray_aabb_intersect_top16_param_2];
	ld.param.u64 	%rd10, [ray_aabb_intersect_top16_param_3];
	ld.param.u32 	%r81, [ray_aabb_intersect_top16_param_5];
	ld.param.u32 	%r80, [ray_aabb_intersect_top16_param_6];
	add.u64 	%rd1, %SPL, 0;
	add.u64 	%rd2, %SPL, 128;
	mov.u32 	%r82, %ctaid.x;
	mov.u32 	%r83, %ntid.x;
	mov.u32 	%r84, %tid.x;
	mad.lo.s32 	%r1, %r82, %r83, %r84;
	setp.ge.s32 	%p1, %r1, %r81;
	@%p1 bra 	$L__BB0_50;
	cvta.to.global.u64 	%rd14, %rd7;
	cvta.to.global.u64 	%rd15, %rd8;
	mul.lo.s32 	%r86, %r1, 3;
	mul.wide.s32 	%rd16, %r86, 4;
	add.s64 	%rd17, %rd14, %rd16;
	ld.global.f32 	%f1, [%rd17];
	ld.global.f32 	%f2, [%rd17+4];
	ld.global.f32 	%f3, [%rd17+8];
	add.s64 	%rd18, %rd15, %rd16;
	ld.global.f32 	%f4, [%rd18];
	ld.global.f32 	%f5, [%rd18+4];
	ld.global.f32 	%f6, [%rd18+8];
	mov.f32 	%f14, 0f501502F9;
	st.local.v4.f32 	[%rd1], {%f14, %f14, %f14, %f14};
	mov.b32 	%r140, -1;
	st.local.v4.u32 	[%rd2], {%r140, %r140, %r140, %r140};
	st.local.v4.f32 	[%rd1+16], {%f14, %f14, %f14, %f14};
	st.local.v4.u32 	[%rd2+16], {%r140, %r140, %r140, %r140};
	st.local.v4.f32 	[%rd1+32], {%f14, %f14, %f14, %f14};
	st.local.v4.u32 	[%rd2+32], {%r140, %r140, %r140, %r140};
	st.local.v4.f32 	[%rd1+48], {%f14, %f14, %f14, %f14};
	st.local.v4.u32 	[%rd2+48], {%r140, %r140, %r140, %r140};
	st.local.v4.f32 	[%rd1+64], {%f14, %f14, %f14, %f14};
	st.local.v4.u32 	[%rd2+64], {%r140, %r140, %r140, %r140};
	st.local.v4.f32 	[%rd1+80], {%f14, %f14, %f14, %f14};
	st.local.v4.u32 	[%rd2+80], {%r140, %r140, %r140, %r140};
	st.local.v4.f32 	[%rd1+96], {%f14, %f14, %f14, %f14};
	st.local.v4.u32 	[%rd2+96], {%r140, %r140, %r140, %r140};
	st.local.v4.f32 	[%rd1+112], {%f14, %f14, %f14, %f14};
	st.local.v4.u32 	[%rd2+112], {%r140, %r140, %r140, %r140};
	setp.lt.s32 	%p2, %r80, 1;
	mov.u32 	%r141, %r140;
	mov.u32 	%r142, %r140;
	mov.u32 	%r143, %r140;
	mov.u32 	%r144, %r140;
	mov.u32 	%r145, %r140;
	mov.u32 	%r146, %r140;
	mov.u32 	%r147, %r140;
	mov.u32 	%r148, %r140;
	mov.u32 	%r149, %r140;
	mov.u32 	%r150, %r140;
	mov.u32 	%r151, %r140;
	mov.u32 	%r152, %r140;
	mov.u32 	%r153, %r140;
	mov.u32 	%r154, %r140;
	mov.u32 	%r155, %r140;
	mov.u32 	%r156, %r140;
	mov.u32 	%r157, %r140;
	mov.u32 	%r158, %r140;
	mov.u32 	%r159, %r140;
	mov.u32 	%r160, %r140;
	mov.u32 	%r161, %r140;
	mov.u32 	%r162, %r140;
	mov.u32 	%r163, %r140;
	mov.u32 	%r164, %r140;
	mov.u32 	%r165, %r140;
	mov.u32 	%r166, %r140;
	mov.u32 	%r167, %r140;
	mov.u32 	%r168, %r140;
	mov.u32 	%r169, %r140;
	mov.u32 	%r170, %r140;
	mov.u32 	%r171, %r140;
	@%p2 bra 	$L__BB0_49;
	rcp.rn.f32 	%f7, %f4;
	rcp.rn.f32 	%f8, %f5;
	rcp.rn.f32 	%f9, %f6;
	cvta.to.global.u64 	%rd3, %rd9;
	cvta.to.global.u64 	%rd4, %rd10;
	mov.b32 	%r134, 0;
$L__BB0_3:
	mul.lo.s32 	%r88, %r134, 3;
	mul.wide.u32 	%rd19, %r88, 4;
	add.s64 	%rd20, %rd3, %rd19;
	ld.global.f32 	%f15, [%rd20];
	ld.global.f32 	%f16, [%rd20+4];
	ld.global.f32 	%f17, [%rd20+8];
	add.s64 	%rd21, %rd4, %rd19;
	ld.global.f32 	%f18, [%rd21];
	ld.global.f32 	%f19, [%rd21+4];
	ld.global.f32 	%f20, [%rd21+8];
	sub.f32 	%f21, %f15, %f1;
	mul.f32 	%f22, %f7, %f21;
	sub.f32 	%f23, %f18, %f1;
	mul.f32 	%f24, %f7, %f23;
	min.f32 	%f25, %f22, %f24;
	max.f32 	%f26, %f22, %f24;
	sub.f32 	%f27, %f16, %f2;
	mul.f32 	%f28, %f8, %f27;
	sub.f32 	%f29, %f19, %f2;
	mul.f32 	%f30, %f8, %f29;
	min.f32 	%f31, %f28, %f30;
	max.f32 	%f32, %f25, %f31;
	max.f32 	%f33, %f28, %f30;
	min.f32 	%f34, %f26, %f33;
	sub.f32 	%f35, %f17, %f3;
	mul.f32 	%f36, %f9, %f35;
	sub.f32 	%f37, %f20, %f3;
	mul.f32 	%f38, %f9, %f37;
	min.f32 	%f39, %f36, %f38;
	max.f32 	%f10, %f32, %f39;
	max.f32 	%f40, %f36, %f38;
	min.f32 	%f11, %f34, %f40;
	setp.ltu.f32 	%p3, %f11, %f10;
	setp.leu.f32 	%p4, %f11, 0f00000000;
	or.pred  	%p5, %p3, %p4;
	@%p5 bra 	$L__BB0_47;
	setp.gt.f32 	%p6, %f10, 0f00000000;
	selp.f32 	%f12, %f10, %f11, %p6;
	ld.local.f32 	%f41, [%rd1+124];
	setp.geu.f32 	%p7, %f12, %f41;
	@%p7 bra 	$L__BB0_47;
	ld.local.f32 	%f13, [%rd1+120];
	setp.geu.f32 	%p8, %f12, %f13;
	mov.b32 	%r135, 31;
	@%p8 bra 	$L__BB0_37;
	ld.local.f32 	%f42, [%rd1+116];
	setp.geu.f32 	%p9, %f12, %f42;
	mov.b32 	%r135, 30;
	@%p9 bra 	$L__BB0_37;
	ld.local.f32 	%f43, [%rd1+112];
	setp.geu.f32 	%p10, %f12, %f43;
	mov.b32 	%r135, 29;
	@%p10 bra 	$L__BB0_37;
	ld.local.f32 	%f44, [%rd1+108];
	setp.geu.f32 	%p11, %f12, %f44;
	mov.b32 	%r135, 28;
	@%p11 bra 	$L__BB0_37;
	ld.local.f32 	%f45, [%rd1+104];
	setp.geu.f32 	%p12, %f12, %f45;
	mov.b32 	%r135, 27;
	@%p12 bra 	$L__BB0_37;
	ld.local.f32 	%f46, [%rd1+100];
	setp.geu.f32 	%p13, %f12, %f46;
	mov.b32 	%r135, 26;
	@%p13 bra 	$L__BB0_37;
	ld.local.f32 	%f47, [%rd1+96];
	setp.geu.f32 	%p14, %f12, %f47;
	mov.b32 	%r135, 25;
	@%p14 bra 	$L__BB0_37;
	ld.local.f32 	%f48, [%rd1+92];
	setp.geu.f32 	%p15, %f12, %f48;
	mov.b32 	%r135, 24;
	@%p15 bra 	$L__BB0_37;
	ld.local.f32 	%f49, [%rd1+88];
	setp.geu.f32 	%p16, %f12, %f49;
	mov.b32 	%r135, 23;
	@%p16 bra 	$L__BB0_37;
	ld.local.f32 	%f50, [%rd1+84];
	setp.geu.f32 	%p17, %f12, %f50;
	mov.b32 	%r135, 22;
	@%p17 bra 	$L__BB0_37;
	ld.local.f32 	%f51, [%rd1+80];
	setp.geu.f32 	%p18, %f12, %f51;
	mov.b32 	%r135, 21;
	@%p18 bra 	$L__BB0_37;
	ld.local.f32 	%f52, [%rd1+76];
	setp.geu.f32 	%p19, %f12, %f52;
	mov.b32 	%r135, 20;
	@%p19 bra 	$L__BB0_37;
	ld.local.f32 	%f53, [%rd1+72];
	setp.geu.f32 	%p20, %f12, %f53;
	mov.b32 	%r135, 19;
	@%p20 bra 	$L__BB0_37;
	ld.local.f32 	%f54, [%rd1+68];
	setp.geu.f32 	%p21, %f12, %f54;
	mov.b32 	%r135, 18;
	@%p21 bra 	$L__BB0_37;
	ld.local.f32 	%f55, [%rd1+64];
	setp.geu.f32 	%p22, %f12, %f55;
	mov.b32 	%r135, 17;
	@%p22 bra 	$L__BB0_37;
	ld.local.f32 	%f56, [%rd1+60];
	setp.geu.f32 	%p23, %f12, %f56;
	mov.b32 	%r135, 16;
	@%p23 bra 	$L__BB0_37;
	ld.local.f32 	%f57, [%rd1+56];
	setp.geu.f32 	%p24, %f12, %f57;
	mov.b32 	%r135, 15;
	@%p24 bra 	$L__BB0_37;
	ld.local.f32 	%f58, [%rd1+52];
	setp.geu.f32 	%p25, %f12, %f58;
	mov.b32 	%r135, 14;
	@%p25 bra 	$L__BB0_37;
	ld.local.f32 	%f59, [%rd1+48];
	setp.geu.f32 	%p26, %f12, %f59;
	mov.b32 	%r135, 13;
	@%p26 bra 	$L__BB0_37;
	ld.local.f32 	%f60, [%rd1+44];
	setp.geu.f32 	%p27, %f12, %f60;
	mov.b32 	%r135, 12;
	@%p27 bra 	$L__BB0_37;
	ld.local.f32 	%f61, [%rd1+40];
	setp.geu.f32 	%p28, %f12, %f61;
	mov.b32 	%r135, 11;
	@%p28 bra 	$L__BB0_37;
	ld.local.f32 	%f62, [%rd1+36];
	setp.geu.f32 	%p29, %f12, %f62;
	mov.b32 	%r135, 10;
	@%p29 bra 	$L__BB0_37;
	ld.local.f32 	%f63, [%rd1+32];
	setp.geu.f32 	%p30, %f12, %f63;
	mov.b32 	%r135, 9;
	@%p30 bra 	$L__BB0_37;
	ld.local.f32 	%f64, [%rd1+28];
	setp.geu.f32 	%p31, %f12, %f64;
	mov.b32 	%r135, 8;
	@%p31 bra 	$L__BB0_37;
	ld.local.f32 	%f65, [%rd1+24];
	setp.geu.f32 	%p32, %f12, %f65;
	mov.b32 	%r135, 7;
	@%p32 bra 	$L__BB0_37;
	ld.local.f32 	%f66, [%rd1+20];
	setp.geu.f32 	%p33, %f12, %f66;
	mov.b32 	%r135, 6;
	@%p33 bra 	$L__BB0_37;
	ld.local.f32 	%f67, [%rd1+16];
	setp.geu.f32 	%p34, %f12, %f67;
	mov.b32 	%r135, 5;
	@%p34 bra 	$L__BB0_37;
	ld.local.f32 	%f68, [%rd1+12];
	setp.geu.f32 	%p35, %f12, %f68;
	mov.b32 	%r135, 4;
	@%p35 bra 	$L__BB0_37;
	ld.local.f32 	%f69, [%rd1+8];
	setp.geu.f32 	%p36, %f12, %f69;
	mov.b32 	%r135, 3;
	@%p36 bra 	$L__BB0_37;
	ld.local.f32 	%f70, [%rd1+4];
	setp.geu.f32 	%p37, %f12, %f70;
	mov.b32 	%r135, 2;
	@%p37 bra 	$L__BB0_37;
	ld.local.f32 	%f71, [%rd1];
	setp.geu.f32 	%p38, %f12, %f71;
	mov.b32 	%r135, 1;
	@%p38 bra 	$L__BB0_37;
	mov.b32 	%r135, 0;
$L__BB0_37:
	setp.geu.f32 	%p39, %f12, %f13;
	@%p39 bra 	$L__BB0_46;
	xor.b32  	%r4, %r135, 31;
	and.b32  	%r5, %r4, 3;
	add.s32 	%r122, %r135, -28;
	setp.lt.u32 	%p40, %r122, 3;
	mov.b32 	%r139, 31;
	@%p40 bra 	$L__BB0_42;
	and.b32  	%r125, %r4, 28;
	neg.s32 	%r137, %r125;
	mov.b32 	%r138, 31;
	mov.b32 	%r136, 0;
$L__BB0_40:
	mul.wide.s32 	%rd22, %r138, 4;
	add.s64 	%rd23, %rd1, %rd22;
	add.s64 	%rd24, %rd2, %rd22;
	ld.local.f32 	%f72, [%rd23+-4];
	ld.local.u32 	%r126, [%rd24+-4];
	ld.local.f32 	%f73, [%rd23+-8];
	ld.local.u32 	%r127, [%rd24+-8];
	ld.local.f32 	%f74, [%rd23+-12];
	ld.local.u32 	%r128, [%rd24+-12];
	add.s32 	%r138, %r138, -4;
	ld.local.f32 	%f75, [%rd23+-16];
	st.local.v4.f32 	[%rd23+-12], {%f75, %f74, %f73, %f72};
	ld.local.u32 	%r129, [%rd24+-16];
	st.local.v4.u32 	[%rd24+-12], {%r129, %r128, %r127, %r126};
	add.s32 	%r137, %r137, 4;
	add.s32 	%r136, %r136, -4;
	setp.ne.s32 	%p41, %r137, 0;
	@%p41 bra 	$L__BB0_40;
	add.s32 	%r139, %r136, 31;
$L__BB0_42:
	setp.eq.s32 	%p42, %r5, 0;
	@%p42 bra 	$L__BB0_46;
	mul.wide.s32 	%rd25, %r139, 4;
	add.s64 	%rd5, %rd1, %rd25;
	ld.local.f32 	%f76, [%rd5+-4];
	st.local.f32 	[%rd5], %f76;
	add.s64 	%rd6, %rd2, %rd25;
	ld.local.u32 	%r130, [%rd6+-4];
	st.local.u32 	[%rd6], %r130;
	setp.eq.s32 	%p43, %r5, 1;
	@%p43 bra 	$L__BB0_46;
	ld.local.f32 	%f77, [%rd5+-8];
	st.local.f32 	[%rd5+-4], %f77;
	ld.local.u32 	%r131, [%rd6+-8];
	st.local.u32 	[%rd6+-4], %r131;
	setp.eq.s32 	%p44, %r5, 2;
	@%p44 bra 	$L__BB0_46;
	ld.local.f32 	%f78, [%rd5+-12];
	st.local.f32 	[%rd5+-8], %f78;
	ld.local.u32 	%r132, [%rd6+-12];
	st.local.u32 	[%rd6+-8], %r132;
$L__BB0_46:
	mul.wide.u32 	%rd26, %r135, 4;
	add.s64 	%rd27, %rd1, %rd26;
	st.local.f32 	[%rd27], %f12;
	add.s64 	%rd28, %rd2, %rd26;
	st.local.u32 	[%rd28], %r134;
$L__BB0_47:
	add.s32 	%r134, %r134, 1;
	setp.ne.s32 	%p45, %r134, %r80;
	@%p45 bra 	$L__BB0_3;
	ld.local.v4.u32 	{%r171, %r170, %r169, %r168}, [%rd2];
	ld.local.v4.u32 	{%r167, %r166, %r165, %r164}, [%rd2+16];
	ld.local.v4.u32 	{%r163, %r162, %r161, %r160}, [%rd2+32];
	ld.local.v4.u32 	{%r159, %r158, %r157, %r156}, [%rd2+48];
	ld.local.v4.u32 	{%r155, %r154, %r153, %r152}, [%rd2+64];
	ld.local.v4.u32 	{%r151, %r150, %r149, %r148}, [%rd2+80];
	ld.local.v4.u32 	{%r147, %r146, %r145, %r144}, [%rd2+96];
	ld.local.v4.u32 	{%r143, %r142, %r141, %r140}, [%rd2+112];
$L__BB0_49:
	ld.param.u64 	%rd32, [ray_aabb_intersect_top16_param_4];
	shl.b32 	%r133, %r1, 5;
	cvta.to.global.u64 	%rd29, %rd32;
	mul.wide.s32 	%rd30, %r133, 4;
	add.s64 	%rd31, %rd29, %rd30;
	st.global.u32 	[%rd31], %r171;
	st.global.u32 	[%rd31+4], %r170;
	st.global.u32 	[%rd31+8], %r169;
	st.global.u32 	[%rd31+12], %r168;
	st.global.u32 	[%rd31+16], %r167;
	st.global.u32 	[%rd31+20], %r166;
	st.global.u32 	[%rd31+24], %r165;
	st.global.u32 	[%rd31+28], %r164;
	st.global.u32 	[%rd31+32], %r163;
	st.global.u32 	[%rd31+36], %r162;
	st.global.u32 	[%rd31+40], %r161;
	st.global.u32 	[%rd31+44], %r160;
	st.global.u32 	[%rd31+48], %r159;
	st.global.u32 	[%rd31+52], %r158;
	st.global.u32 	[%rd31+56], %r157;
	st.global.u32 	[%rd31+60], %r156;
	st.global.u32 	[%rd31+64], %r155;
	st.global.u32 	[%rd31+68], %r154;
	st.global.u32 	[%rd31+72], %r153;
	st.global.u32 	[%rd31+76], %r152;
	st.global.u32 	[%rd31+80], %r151;
	st.global.u32 	[%rd31+84], %r150;
	st.global.u32 	[%rd31+88], %r149;
	st.global.u32 	[%rd31+92], %r148;
	st.global.u32 	[%rd31+96], %r147;
	st.global.u32 	[%rd31+100], %r146;
	st.global.u32 	[%rd31+104], %r145;
	st.global.u32 	[%rd31+108], %r144;
	st.global.u32 	[%rd31+112], %r143;
	st.global.u32 	[%rd31+116], %r142;
	st.global.u32 	[%rd31+120], %r141;
	st.global.u32 	[%rd31+124], %r140;
$L__BB0_50:
	ret;

}


// ===== COMPILED SASS (sm_100) =====

	.target	sm_100

	.elftype	@"ET_EXEC"


//--------------------- .note.nv.tkinfo           --------------------------
	.section	.note.nv.tkinfo,"",@"SHT_NOTE"
	.sectionflags	@"SHF_NOTE_NV_TKINFO"
	.tkinfo
        /*0018*/ 	.word	0x00000002
        /*0030*/ 	.string	""
        /*0030*/ 	.string	"ptxas"
        /*0030*/ 	.string	"Cuda compilation tools, release 13.0, V13.0.88"
        /*0030*/ 	.string	"Build cuda_13.0.r13.0/compiler.36424714_0"
        /*0030*/ 	.string	"-arch sm_100 -m 64 "



//--------------------- .note.nv.cuinfo           --------------------------
	.section	.note.nv.cuinfo,"",@"SHT_NOTE"
	.sectionflags	@"SHF_NOTE_NV_CUINFO"
        /*0018*/ 	.short	0x0002
        /*001a*/ 	.short	0x0064
        /*001c*/ 	.short	0x0082
	.zero		2


//--------------------- .nv.info                  --------------------------
	.section	.nv.info,"",@"SHT_CUDA_INFO"
	.align	4


	//----- nvinfo : EIATTR_REGCOUNT
	.align		4
        /*0000*/ 	.byte	0x04, 0x2f
        /*0002*/ 	.short	(.L_1 - .L_0)
	.align		4
.L_0:
        /*0004*/ 	.word	index@(ray_aabb_intersect_top16)
        /*0008*/ 	.word	0x00000028


	//----- nvinfo : EIATTR_FRAME_SIZE
	.align		4
.L_1:
        /*000c*/ 	.byte	0x04, 0x11
        /*000e*/ 	.short	(.L_3 - .L_2)
	.align		4
.L_2:
        /*0010*/ 	.word	index@($__internal_0_$__cuda_sm20_rcp_rn_f32_slowpath)
        /*0014*/ 	.word	0x00000100


	//----- nvinfo : EIATTR_FRAME_SIZE
	.align		4
.L_3:
        /*0018*/ 	.byte	0x04, 0x11
        /*001a*/ 	.short	(.L_5 - .L_4)
	.align		4
.L_4:
        /*001c*/ 	.word	index@(ray_aabb_intersect_top16)
        /*0020*/ 	.word	0x00000100


	//----- nvinfo : EIATTR_MIN_STACK_SIZE
	.align		4
.L_5:
        /*0024*/ 	.byte	0x04, 0x12
        /*0026*/ 	.short	(.L_7 - .L_6)
	.align		4
.L_6:
        /*0028*/ 	.word	index@(ray_aabb_intersect_top16)
        /*002c*/ 	.word	0x00000100
.L_7:


//--------------------- .nv.compat                --------------------------
	.section	.nv.compat,"",@"SHT_CUDA_COMPAT_INFO"
	.align	4
        /*0000*/ 	.byte	0x02, 0x09, 0x00, 0x00, 0x02, 0x02, 0x01, 0x00, 0x02, 0x05, 0x05, 0x00, 0x03, 0x07, 0x01, 0x01
        /*0010*/ 	.byte	0x02, 0x03, 0x00, 0x00, 0x02, 0x06, 0x01, 0x00, 0x04, 0x0b, 0x08, 0x00, 0x09, 0x00, 0x00, 0x00
        /*0020*/ 	.byte	0x00, 0x00, 0x00, 0x00


//--------------------- .nv.info.ray_aabb_intersect_top16 --------------------------
	.section	.nv.info.ray_aabb_intersect_top16,"",@"SHT_CUDA_INFO"
	.sectionflags	@""
	.align	4


	//----- nvinfo : EIATTR_CUDA_API_VERSION
	.align		4
        /*0000*/ 	.byte	0x04, 0x37
        /*0002*/ 	.short	(.L_9 - .L_8)
.L_8:
        /*0004*/ 	.word	0x00000082


	//----- nvinfo : EIATTR_KPARAM_INFO
	.align		4
.L_9:
        /*0008*/ 	.byte	0x04, 0x17
        /*000a*/ 	.short	(.L_11 - .L_10)
.L_10:
        /*000c*/ 	.word	0x00000000
        /*0010*/ 	.short	0x0006
        /*0012*/ 	.short	0x002c
        /*0014*/ 	.byte	0x00, 0xf0, 0x11, 0x00


	//----- nvinfo : EIATTR_KPARAM_INFO
	.align		4
.L_11:
        /*0018*/ 	.byte	0x04, 0x17
        /*001a*/ 	.short	(.L_13 - .L_12)
.L_12:
        /*001c*/ 	.word	0x00000000
        /*0020*/ 	.short	0x0005
        /*0022*/ 	.short	0x0028
        /*0024*/ 	.byte	0x00, 0xf0, 0x11, 0x00


	//----- nvinfo : EIATTR_KPARAM_INFO
	.align		4
.L_13:
        /*0028*/ 	.byte	0x04, 0x17
        /*002a*/ 	.short	(.L_15 - .L_14)
.L_14:
        /*002c*/ 	.word	0x00000000
        /*0030*/ 	.short	0x0004
        /*0032*/ 	.short	0x0020
        /*0034*/ 	.byte	0x00, 0xf5, 0x21, 0x00


	//----- nvinfo : EIATTR_KPARAM_INFO
	.align		4
.L_15:
        /*0038*/ 	.byte	0x04, 0x17
        /*003a*/ 	.short	(.L_17 - .L_16)
.L_16:
        /*003c*/ 	.word	0x00000000
        /*0040*/ 	.short	0x0003
        /*0042*/ 	.short	0x0018
        /*0044*/ 	.byte	0x00, 0xf5, 0x21, 0x00


	//----- nvinfo : EIATTR_KPARAM_INFO
	.align		4
.L_17:
        /*0048*/ 	.byte	0x04, 0x17
        /*004a*/ 	.short	(.L_19 - .L_18)
.L_18:
        /*004c*/ 	.word	0x00000000
        /*0050*/ 	.short	0x0002
        /*0052*/ 	.short	0x0010
        /*0054*/ 	.byte	0x00, 0xf5, 0x21, 0x00


	//----- nvinfo : EIATTR_KPARAM_INFO
	.align		4
.L_19:
        /*0058*/ 	.byte	0x04, 0x17
        /*005a*/ 	.short	(.L_21 - .L_20)
.L_20:
        /*005c*/ 	.word	0x00000000
        /*0060*/ 	.short	0x0001
        /*0062*/ 	.short	0x0008
        /*0064*/ 	.byte	0x00, 0xf5, 0x21, 0x00


	//----- nvinfo : EIATTR_KPARAM_INFO
	.align		4
.L_21:
        /*0068*/ 	.byte	0x04, 0x17
        /*006a*/ 	.short	(.L_23 - .L_22)
.L_22:
        /*006c*/ 	.word	0x00000000
        /*0070*/ 	.short	0x0000
        /*0072*/ 	.short	0x0000
        /*0074*/ 	.byte	0x00, 0xf5, 0x21, 0x00


	//----- nvinfo : EIATTR_SPARSE_MMA_MASK
	.align		4
.L_23:
        /*0078*/ 	.byte	0x03, 0x50
        /*007a*/ 	.short	0x0000


	//----- nvinfo : EIATTR_MAXREG_COUNT
	.align		4
        /*007c*/ 	.byte	0x03, 0x1b
        /*007e*/ 	.short	0x00ff


	//----- nvinfo : EIATTR_MERCURY_ISA_VERSION
	.align		4
        /*0080*/ 	.byte	0x03, 0x5f
        /*0082*/ 	.short	0x0101


	//----- nvinfo : EIATTR_VRC_CTA_INIT_COUNT
	.align		4
        /*0084*/ 	.byte	0x02, 0x4a
	.zero		1
	.zero		1


	//----- nvinfo : EIATTR_EXIT_INSTR_OFFSETS
	.align		4
        /*0088*/ 	.byte	0x04, 0x1c
        /*008a*/ 	.short	(.L_25 - .L_24)


	//   ....[0]....
.L_24:
        /*008c*/ 	.word	0x00000080


	//   ....[1]....
        /*0090*/ 	.word	0x00001730


	//----- nvinfo : EIATTR_CRS_STACK_SIZE
	.align		4
.L_25:
        /*0094*/ 	.byte	0x04, 0x1e
        /*0096*/ 	.short	(.L_27 - .L_26)
.L_26:
        /*0098*/ 	.word	0x00000000


	//----- nvinfo : EIATTR_CBANK_PARAM_SIZE
	.align		4
.L_27:
        /*009c*/ 	.byte	0x03, 0x19
        /*009e*/ 	.short	0x0030


	//----- nvinfo : EIATTR_PARAM_CBANK
	.align		4
        /*00a0*/ 	.byte	0x04, 0x0a
        /*00a2*/ 	.short	(.L_29 - .L_28)
	.align		4
.L_28:
        /*00a4*/ 	.word	index@(.nv.constant0.ray_aabb_intersect_top16)
        /*00a8*/ 	.short	0x0380
        /*00aa*/ 	.short	0x0030


	//----- nvinfo : EIATTR_SW_WAR
	.align		4
.L_29:
        /*00ac*/ 	.byte	0x04, 0x36
        /*00ae*/ 	.short	(.L_31 - .L_30)
.L_30:
        /*00b0*/ 	.word	0x00000008
.L_31:


//--------------------- .nv.callgraph             --------------------------
	.section	.nv.callgraph,"",@"SHT_CUDA_CALLGRAPH"
	.align	4
	.sectionentsize	8
	.align		4
        /*0000*/ 	.word	0x00000000
	.align		4
        /*0004*/ 	.word	0xffffffff
	.align		4
        /*0008*/ 	.word	0x00000000
	.align		4
        /*000c*/ 	.word	0xfffffffe
	.align		4
        /*0010*/ 	.word	0x00000000
	.align		4
        /*0014*/ 	.word	0xfffffffd
	.align		4
        /*0018*/ 	.word	0x00000000
	.align		4
        /*001c*/ 	.word	0xfffffffc


//--------------------- .text.ray_aabb_intersect_top16 --------------------------
	.section	.text.ray_aabb_intersect_top16,"ax",@progbits
	.align	128
        .global         ray_aabb_intersect_top16
        .type           ray_aabb_intersect_top16,@function
        .size           ray_aabb_intersect_top16,(.L_x_26 - ray_aabb_intersect_top16)
        .other          ray_aabb_intersect_top16,@"STO_CUDA_ENTRY STV_DEFAULT"
ray_aabb_intersect_top16:
.text.ray_aabb_intersect_top16:
[----:B------:R-:W0:Y:S01]  /*0000*/  LDC R1, c[0x0][0x37c] ;  /* 0x0000df00ff017b82 */ /* 0x000e220000000800 */
[----:B------:R-:W1:Y:S07]  /*0010*/  S2R R3, SR_TID.X ;  /* 0x0000000000037919 */ /* 0x000e6e0000002100 */
[----:B------:R-:W1:Y:S01]  /*0020*/  S2UR UR4, SR_CTAID.X ;  /* 0x00000000000479c3 */ /* 0x000e620000002500 */
[----:B------:R-:W2:Y:S01]  /*0030*/  LDCU UR5, c[0x0][0x3a8] ;  /* 0x00007500ff0577ac */ /* 0x000ea20008000800 */
[----:B0-----:R-:W-:-:S06]  /*0040*/  VIADD R1, R1, 0xffffff00 ;  /* 0xffffff0001017836 */ /* 0x001fcc0000000000 */
[----:B------:R-:W1:Y:S02]  /*0050*/  LDC R2, c[0x0][0x360] ;  /* 0x0000d800ff027b82 */ /* 0x000e640000000800 */
[----:B-1----:R-:W-:-:S05]  /*0060*/  IMAD R2, R2, UR4, R3 ;  /* 0x0000000402027c24 */ /* 0x002fca000f8e0203 */
[----:B--2---:R-:W-:-:S13]  /*0070*/  ISETP.GE.AND P0, PT, R2, UR5, PT ;  /* 0x0000000502007c0c */ /* 0x004fda000bf06270 */
[----:B------:R-:W-:Y:S05]  /*0080*/  @P0 EXIT ;  /* 0x000000000000094d */ /* 0x000fea0003800000 */
[----:B------:R-:W0:Y:S01]  /*0090*/  LDCU UR6, c[0x0][0x3ac] ;  /* 0x00007580ff0677ac */ /* 0x000e220008000800 */
[----:B------:R-:W-:Y:S02]  /*00a0*/  HFMA2 R6, -RZ, RZ, 32.65625, 4.5359134674072265625e-05 ;  /* 0x501502f9ff067431 */ /* 0x000fe400000001ff */
[----:B------:R-:W-:Y:S01]  /*00b0*/  IMAD.MOV.U32 R4, RZ, RZ, 0x501502f9 ;  /* 0x501502f9ff047424 */ /* 0x000fe200078e00ff */
[----:B------:R-:W-:Y:S01]  /*00c0*/  MOV R18, 0xffffffff ;  /* 0xffffffff00127802 */ /* 0x000fe20000000f00 */
[----:B------:R-:W-:Y:S01]  /*00d0*/  IMAD.MOV.U32 R5, RZ, RZ, 0x501502f9 ;  /* 0x501502f9ff057424 */ /* 0x000fe200078e00ff */
[----:B------:R-:W-:Y:S01]  /*00e0*/  MOV R9, 0xffffffff ;  /* 0xffffffff00097802 */ /* 0x000fe20000000f00 */
[----:B------:R-:W-:Y:S01]  /*00f0*/  IMAD.MOV.U32 R7, RZ, RZ, 0x501502f9 ;  /* 0x501502f9ff077424 */ /* 0x000fe200078e00ff */
[----:B------:R-:W-:Y:S01]  /*0100*/  MOV R13, 0xffffffff ;  /* 0xffffffff000d7802 */ /* 0x000fe20000000f00 */
[----:B------:R-:W-:Y:S01]  /*0110*/  IMAD.MOV.U32 R16, RZ, RZ, -0x1 ;  /* 0xffffffffff107424 */ /* 0x000fe200078e00ff */
[----:B------:R-:W-:Y:S01]  /*0120*/  MOV R21, 0xffffffff ;  /* 0xffffffff00157802 */ /* 0x000fe20000000f00 */
[----:B------:R-:W-:Y:S01]  /*0130*/  IMAD.MOV.U32 R17, RZ, RZ, -0x1 ;  /* 0xffffffffff117424 */ /* 0x000fe200078e00ff */
[----:B------:R-:W-:Y:S01]  /*0140*/  STL.128 [R1], R4 ;  /* 0x0000000401007387 */ /* 0x000fe20000100c00 */
[----:B------:R-:W-:Y:S01]  /*0150*/  IMAD.MOV.U32 R19, RZ, RZ, -0x1 ;  /* 0xffffffffff137424 */ /* 0x000fe200078e00ff */
[----:B------:R-:W-:Y:S01]  /*0160*/  MOV R25, 0xffffffff ;  /* 0xffffffff00197802 */ /* 0x000fe20000000f00 */
[----:B------:R-:W-:Y:S01]  /*0170*/  IMAD.MOV.U32 R11, RZ, RZ, -0x1 ;  /* 0xffffffffff0b7424 */ /* 0x000fe200078e00ff */
[----:B------:R-:W-:Y:S01]  /*0180*/  STL.128 [R1+0x10], R4 ;  /* 0x0000100401007387 */ /* 0x000fe20000100c00 */
[----:B------:R-:W-:Y:S01]  /*0190*/  IMAD.MOV.U32 R10, RZ, RZ, -0x1 ;  /* 0xffffffffff0a7424 */ /* 0x000fe200078e00ff */
[----:B------:R-:W-:Y:S01]  /*01a0*/  MOV R29, 0xffffffff ;  /* 0xffffffff001d7802 */ /* 0x000fe20000000f00 */
[----:B0-----:R-:W-:Y:S01]  /*01b0*/  UISETP.GE.AND UP0, UPT, UR6, 0x1, UPT ;  /* 0x000000010600788c */ /* 0x001fe2000bf06270 */
[----:B------:R-:W-:Y:S01]  /*01c0*/  STL.128 [R1+0x20], R4 ;  /* 0x0000200401007387 */ /* 0x000fe20000100c00 */
[----:B------:R-:W-:Y:S01]  /*01d0*/  IMAD.MOV.U32 R8, RZ, RZ, -0x1 ;  /* 0xffffffffff087424 */ /* 0x000fe200078e00ff */
[----:B------:R-:W-:Y:S01]  /*01e0*/  MOV R33, 0xffffffff ;  /* 0xffffffff00217802 */ /* 0x000fe20000000f00 */
[----:B------:R-:W-:Y:S01]  /*01f0*/  IMAD.MOV.U32 R15, RZ, RZ, -0x1 ;  /* 0xffffffffff0f7424 */ /* 0x000fe200078e00ff */
[----:B------:R-:W-:Y:S01]  /*0200*/  STL.128 [R1+0x30], R4 ;  /* 0x0000300401007387 */ /* 0x000fe20000100c00 */
[----:B------:R-:W-:Y:S01]  /*0210*/  IMAD.MOV.U32 R14, RZ, RZ, -0x1 ;  /* 0xffffffffff0e7424 */ /* 0x000fe200078e00ff */
[----:B------:R-:W0:Y:S01]  /*0220*/  LDCU.64 UR4, c[0x0][0x358] ;  /* 0x00006b00ff0477ac */ /* 0x000e220008000a00 */
[----:B------:R-:W-:Y:S01]  /*0230*/  IMAD.MOV.U32 R12, RZ, RZ, -0x1 ;  /* 0xffffffffff0c7424 */ /* 0x000fe200078e00ff */
[----:B------:R-:W-:Y:S01]  /*0240*/  STL.128 [R1+0x40], R4 ;  /* 0x0000400401007387 */ /* 0x000fe20000100c00 */
[----:B------:R-:W-:-:S02]  /*0250*/  IMAD.MOV.U32 R23, RZ, RZ, -0x1 ;  /* 0xffffffffff177424 */ /* 0x000fc400078e00ff */
[----:B------:R-:W-:Y:S01]  /*0260*/  IMAD.MOV.U32 R22, RZ, RZ, -0x1 ;  /* 0xffffffffff167424 */ /* 0x000fe200078e00ff */
[----:B------:R-:W-:Y:S01]  /*0270*/  STL.128 [R1+0x50], R4 ;  /* 0x0000500401007387 */ /* 0x000fe20000100c00 */
[----:B------:R-:W-:Y:S02]  /*0280*/  IMAD.MOV.U32 R20, RZ, RZ, -0x1 ;  /* 0xffffffffff147424 */ /* 0x000fe400078e00ff */
[----:B------:R-:W-:Y:S01]  /*0290*/  IMAD.MOV.U32 R27, RZ, RZ, -0x1 ;  /* 0xffffffffff1b7424 */ /* 0x000fe200078e00ff */
[----:B------:R-:W-:Y:S01]  /*02a0*/  STL.128 [R1+0x60], R4 ;  /* 0x0000600401007387 */ /* 0x000fe20000100c00 */
[----:B------:R-:W-:Y:S02]  /*02b0*/  IMAD.MOV.U32 R26, RZ, RZ, -0x1 ;  /* 0xffffffffff1a7424 */ /* 0x000fe400078e00ff */
[----:B------:R-:W-:Y:S01]  /*02c0*/  IMAD.MOV.U32 R24, RZ, RZ, -0x1 ;  /* 0xffffffffff187424 */ /* 0x000fe200078e00ff */
[----:B------:R1:W-:Y:S01]  /*02d0*/  STL.128 [R1+0x70], R4 ;  /* 0x0000700401007387 */ /* 0x0003e20000100c00 */
        /* <DEDUP_REMOVED lines=8> */
[----:B------:R-:W-:Y:S04]  /*0360*/  STL.128 [R1+0xa0], R16 ;  /* 0x0000a01001007387 */ /* 0x000fe80000100c00 */
[----:B------:R-:W-:Y:S01]  /*0370*/  STL.128 [R1+0xb0], R16 ;  /* 0x0000b01001007387 */ /* 0x000fe20000100c00 */
[----:B-1----:R-:W-:Y:S01]  /*0380*/  IMAD.MOV.U32 R7, RZ, RZ, -0x1 ;  /* 0xffffffffff077424 */ /* 0x002fe200078e00ff */
[----:B------:R-:W-:Y:S01]  /*0390*/  MOV R5, 0xffffffff ;  /* 0xffffffff00057802 */ /* 0x000fe20000000f00 */
[----:B------:R-:W-:Y:S01]  /*03a0*/  IMAD.MOV.U32 R6, RZ, RZ, -0x1 ;  /* 0xffffffffff067424 */ /* 0x000fe200078e00ff */
[----:B------:R-:W-:Y:S01]  /*03b0*/  STL.128 [R1+0xc0], R16 ;  /* 0x0000c01001007387 */ /* 0x000fe20000100c00 */
[----:B------:R-:W-:-:S03]  /*03c0*/  IMAD.MOV.U32 R4, RZ, RZ, -0x1 ;  /* 0xffffffffff047424 */ /* 0x000fc600078e00ff */
[----:B------:R-:W-:Y:S04]  /*03d0*/  STL.128 [R1+0xd0], R16 ;  /* 0x0000d01001007387 */ /* 0x000fe80000100c00 */
[----:B------:R-:W-:Y:S04]  /*03e0*/  STL.128 [R1+0xe0], R16 ;  /* 0x0000e01001007387 */ /* 0x000fe80000100c00 */
[----:B------:R1:W-:Y:S02]  /*03f0*/  STL.128 [R1+0xf0], R16 ;  /* 0x0000f01001007387 */ /* 0x0003e40000100c00 */
[----:B-1----:R-:W-:Y:S01]  /*0400*/  IMAD.MOV.U32 R19, RZ, RZ, -0x1 ;  /* 0xffffffffff137424 */ /* 0x002fe200078e00ff */
[----:B------:R-:W-:Y:S01]  /*0410*/  MOV R17, 0xffffffff ;  /* 0xffffffff00117802 */ /* 0x000fe20000000f00 */
[----:B------:R-:W-:-:S02]  /*0420*/  IMAD.MOV.U32 R18, RZ, RZ, -0x1 ;  /* 0xffffffffff127424 */ /* 0x000fc400078e00ff */
[----:B------:R-:W-:Y:S01]  /*0430*/  IMAD.MOV.U32 R16, RZ, RZ, -0x1 ;  /* 0xffffffffff107424 */ /* 0x000fe200078e00ff */
[----:B0-----:R-:W-:Y:S06]  /*0440*/  BRA.U !UP0, `(.L_x_0) ;  /* 0x00000011082c7547 */ /* 0x001fec000b800000 */
[----:B------:R-:W0:Y:S01]  /*0450*/  LDC.64 R4, c[0x0][0x388] ;  /* 0x0000e200ff047b82 */ /* 0x000e220000000a00 */
[----:B------:R-:W-:-:S07]  /*0460*/  IMAD R11, R2, 0x3, RZ ;  /* 0x00000003020b7824 */ /* 0x000fce00078e02ff */
[----:B------:R-:W1:Y:S01]  /*0470*/  LDC.64 R6, c[0x0][0x380] ;  /* 0x0000e000ff067b82 */ /* 0x000e620000000a00 */
[----:B0-----:R-:W-:-:S05]  /*0480*/  IMAD.WIDE R12, R11, 0x4, R4 ;  /* 0x000000040b0c7825 */ /* 0x001fca00078e0204 */
[----:B------:R-:W2:Y:S01]  /*0490*/  LDG.E R3, desc[UR4][R12.64] ;  /* 0x000000040c037981 */ /* 0x000ea2000c1e1900 */
[----:B-1----:R-:W-:-:S03]  /*04a0*/  IMAD.WIDE R10, R11, 0x4, R6 ;  /* 0x000000040b0a7825 */ /* 0x002fc600078e0206 */
[----:B------:R0:W5:Y:S04]  /*04b0*/  LDG.E R4, desc[UR4][R12.64+0x4] ;  /* 0x000004040c047981 */ /* 0x000168000c1e1900 */
[----:B------:R0:W5:Y:S04]  /*04c0*/  LDG.E R17, desc[UR4][R10.64] ;  /* 0x000000040a117981 */ /* 0x000168000c1e1900 */
[----:B------:R0:W5:Y:S04]  /*04d0*/  LDG.E R16, desc[UR4][R10.64+0x4] ;  /* 0x000004040a107981 */ /* 0x000168000c1e1900 */
[----:B------:R0:W5:Y:S04]  /*04e0*/  LDG.E R7, desc[UR4][R10.64+0x8] ;  /* 0x000008040a077981 */ /* 0x000168000c1e1900 */
[----:B------:R0:W5:Y:S01]  /*04f0*/  LDG.E R8, desc[UR4][R12.64+0x8] ;  /* 0x000008040c087981 */ /* 0x000162000c1e1900 */
[----:B------:R-:W-:Y:S01]  /*0500*/  BSSY.RECONVERGENT B0, `(.L_x_1) ;  /* 0x000000d000007945 */ /* 0x000fe20003800200 */
[----:B--2---:R-:W-:-:S05]  /*0510*/  VIADD R0, R3, 0x1800000 ;  /* 0x0180000003007836 */ /* 0x004fca0000000000 */
[----:B------:R-:W-:-:S04]  /*0520*/  LOP3.LUT R0, R0, 0x7f800000, RZ, 0xc0, !PT ;  /* 0x7f80000000007812 */ /* 0x000fc800078ec0ff */
[----:B------:R-:W-:-:S13]  /*0530*/  ISETP.GT.U32.AND P0, PT, R0, 0x1ffffff, PT ;  /* 0x01ffffff0000780c */ /* 0x000fda0003f04070 */
[----:B0-----:R-:W-:Y:S05]  /*0540*/  @P0 BRA `(.L_x_2) ;  /* 0x0000000000100947 */ /* 0x001fea0003800000 */
[----:B------:R-:W-:-:S07]  /*0550*/  MOV R10, 0x570 ;  /* 0x00000570000a7802 */ /* 0x000fce0000000f00 */
[----:B-----5:R-:W-:Y:S05]  /*0560*/  CALL.REL.NOINC `($__internal_0_$__cuda_sm20_rcp_rn_f32_slowpath) ;  /* 0x0000001000747944 */ /* 0x020fea0003c00000 */
[----:B------:R-:W-:Y:S01]  /*0570*/  IMAD.MOV.U32 R6, RZ, RZ, R9 ;  /* 0x000000ffff067224 */ /* 0x000fe200078e0009 */
[----:B------:R-:W-:Y:S06]  /*0580*/  BRA `(.L_x_3) ;  /* 0x0000000000107947 */ /* 0x000fec0003800000 */
.L_x_2:
[----:B------:R-:W0:Y:S02]  /*0590*/  MUFU.RCP R6, R3 ;  /* 0x0000000300067308 */ /* 0x000e240000001000 */
[----:B0-----:R-:W-:-:S04]  /*05a0*/  FFMA R0, R3, R6, -1 ;  /* 0xbf80000003007423 */ /* 0x001fc80000000006 */
[----:B------:R-:W-:-:S04]  /*05b0*/  FADD.FTZ R5, -R0, -RZ ;  /* 0x800000ff00057221 */ /* 0x000fc80000010100 */
[----:B------:R-:W-:-:S07]  /*05c0*/  FFMA R6, R6, R5, R6 ;  /* 0x0000000506067223 */ /* 0x000fce0000000006 */
.L_x_3:
[----:B------:R-:W-:Y:S05]  /*05d0*/  BSYNC.RECONVERGENT B0 ;  /* 0x0000000000007941 */ /* 0x000fea0003800200 */
.L_x_1:
[----:B-----5:R-:W-:Y:S01]  /*05e0*/  IADD3 R0, PT, PT, R4, 0x1800000, RZ ;  /* 0x0180000004007810 */ /* 0x020fe20007ffe0ff */
[----:B------:R-:W-:Y:S03]  /*05f0*/  BSSY.RECONVERGENT B0, `(.L_x_4) ;  /* 0x000000d000007945 */ /* 0x000fe60003800200 */
[----:B------:R-:W-:-:S04]  /*0600*/  LOP3.LUT R0, R0, 0x7f800000, RZ, 0xc0, !PT ;  /* 0x7f80000000007812 */ /* 0x000fc800078ec0ff */
[----:B------:R-:W-:-:S13]  /*0610*/  ISETP.GT.U32.AND P0, PT, R0, 0x1ffffff, PT ;  /* 0x01ffffff0000780c */ /* 0x000fda0003f04070 */
[----:B------:R-:W-:Y:S05]  /*0620*/  @P0 BRA `(.L_x_5) ;  /* 0x0000000000140947 */ /* 0x000fea0003800000 */
[----:B------:R-:W-:Y:S01]  /*0630*/  IMAD.MOV.U32 R3, RZ, RZ, R4 ;  /* 0x000000ffff037224 */ /* 0x000fe200078e0004 */
[----:B------:R-:W-:-:S07]  /*0640*/  MOV R10, 0x660 ;  /* 0x00000660000a7802 */ /* 0x000fce0000000f00 */
[----:B------:R-:W-:Y:S05]  /*0650*/  CALL.REL.NOINC `($__internal_0_$__cuda_sm20_rcp_rn_f32_slowpath) ;  /* 0x0000001000387944 */ /* 0x000fea0003c00000 */
[----:B------:R-:W-:Y:S01]  /*0660*/  IMAD.MOV.U32 R5, RZ, RZ, R9 ;  /* 0x000000ffff057224 */ /* 0x000fe200078e0009 */
[----:B------:R-:W-:Y:S06]  /*0670*/  BRA `(.L_x_6) ;  /* 0x0000000000107947 */ /* 0x000fec0003800000 */
.L_x_5:
[----:B------:R-:W0:Y:S02]  /*0680*/  MUFU.RCP R5, R4 ;  /* 0x0000000400057308 */ /* 0x000e240000001000 */
[----:B0-----:R-:W-:-:S04]  /*0690*/  FFMA R0, R4, R5, -1 ;  /* 0xbf80000004007423 */ /* 0x001fc80000000005 */
[----:B------:R-:W-:-:S04]  /*06a0*/  FADD.FTZ R0, -R0, -RZ ;  /* 0x800000ff00007221 */ /* 0x000fc80000010100 */
[----:B------:R-:W-:-:S07]  /*06b0*/  FFMA R5, R5, R0, R5 ;  /* 0x0000000005057223 */ /* 0x000fce0000000005 */
.L_x_6:
[----:B------:R-:W-:Y:S05]  /*06c0*/  BSYNC.RECONVERGENT B0 ;  /* 0x0000000000007941 */ /* 0x000fea0003800200 */
.L_x_4:
[----:B------:R-:W-:Y:S01]  /*06d0*/  VIADD R0, R8, 0x1800000 ;  /* 0x0180000008007836 */ /* 0x000fe20000000000 */
[----:B------:R-:W-:Y:S04]  /*06e0*/  BSSY.RECONVERGENT B0, `(.L_x_7) ;  /* 0x000000d000007945 */ /* 0x000fe80003800200 */
[----:B------:R-:W-:-:S04]  /*06f0*/  LOP3.LUT R0, R0, 0x7f800000, RZ, 0xc0, !PT ;  /* 0x7f80000000007812 */ /* 0x000fc800078ec0ff */
[----:B------:R-:W-:-:S13]  /*0700*/  ISETP.GT.U32.AND P0, PT, R0, 0x1ffffff, PT ;  /* 0x01ffffff0000780c */ /* 0x000fda0003f04070 */
[----:B------:R-:W-:Y:S05]  /*0710*/  @P0 BRA `(.L_x_8) ;  /* 0x0000000000140947 */ /* 0x000fea0003800000 */
[----:B------:R-:W-:Y:S02]  /*0720*/  MOV R3, R8 ;  /* 0x0000000800037202 */ /* 0x000fe40000000f00 */
[----:B------:R-:W-:-:S07]  /*0730*/  MOV R10, 0x750 ;  /* 0x00000750000a7802 */ /* 0x000fce0000000f00 */
[----:B------:R-:W-:Y:S05]  /*0740*/  CALL.REL.NOINC `($__internal_0_$__cuda_sm20_rcp_rn_f32_slowpath) ;  /* 0x0000000c00fc7944 */ /* 0x000fea0003c00000 */
[----:B------:R-:W-:Y:S01]  /*0750*/  IMAD.MOV.U32 R4, RZ, RZ, R9 ;  /* 0x000000ffff047224 */ /* 0x000fe200078e0009 */
[----:B------:R-:W-:Y:S06]  /*0760*/  BRA `(.L_x_9) ;  /* 0x0000000000107947 */ /* 0x000fec0003800000 */
.L_x_8:
[----:B------:R-:W0:Y:S02]  /*0770*/  MUFU.RCP R3, R8 ;  /* 0x0000000800037308 */ /* 0x000e240000001000 */
[----:B0-----:R-:W-:-:S04]  /*0780*/  FFMA R0, R8, R3, -1 ;  /* 0xbf80000008007423 */ /* 0x001fc80000000003 */
[----:B------:R-:W-:-:S04]  /*0790*/  FADD.FTZ R0, -R0, -RZ ;  /* 0x800000ff00007221 */ /* 0x000fc80000010100 */
[----:B------:R-:W-:-:S07]  /*07a0*/  FFMA R4, R3, R0, R3 ;  /* 0x0000000003047223 */ /* 0x000fce0000000003 */
.L_x_9:
[----:B------:R-:W-:Y:S05]  /*07b0*/  BSYNC.RECONVERGENT B0 ;  /* 0x0000000000007941 */ /* 0x000fea0003800200 */
.L_x_7:
[----:B------:R-:W-:-:S07]  /*07c0*/  IMAD.MOV.U32 R3, RZ, RZ, RZ ;  /* 0x000000ffff037224 */ /* 0x000fce00078e00ff */
.L_x_20:
[----:B012---:R-:W0:Y:S01]  /*07d0*/  LDC.64 R8, c[0x0][0x390] ;  /* 0x0000e400ff087b82 */ /* 0x007e220000000a00 */
[----:B------:R-:W-:-:S07]  /*07e0*/  IMAD R13, R3, 0x3, RZ ;  /* 0x00000003030d7824 */ /* 0x000fce00078e02ff */
[----:B------:R-:W1:Y:S01]  /*07f0*/  LDC.64 R10, c[0x0][0x398] ;  /* 0x0000e600ff0a7b82 */ /* 0x000e620000000a00 */
[----:B0-----:R-:W-:-:S05]  /*0800*/  IMAD.WIDE.U32 R8, R13, 0x4, R8 ;  /* 0x000000040d087825 */ /* 0x001fca00078e0008 */
[----:B------:R-:W2:Y:S01]  /*0810*/  LDG.E R0, desc[UR4][R8.64] ;  /* 0x0000000408007981 */ /* 0x000ea2000c1e1900 */
[----:B-1----:R-:W-:-:S03]  /*0820*/  IMAD.WIDE.U32 R10, R13, 0x4, R10 ;  /* 0x000000040d0a7825 */ /* 0x002fc600078e000a */
[----:B------:R-:W3:Y:S04]  /*0830*/  LDG.E R12, desc[UR4][R8.64+0x8] ;  /* 0x00000804080c7981 */ /* 0x000ee8000c1e1900 */
[----:B------:R-:W4:Y:S04]  /*0840*/  LDG.E R13, desc[UR4][R8.64+0x4] ;  /* 0x00000404080d7981 */ /* 0x000f28000c1e1900 */
[----:B------:R-:W5:Y:S04]  /*0850*/  LDG.E R15, desc[UR4][R10.64+0x4] ;  /* 0x000004040a0f7981 */ /* 0x000f68000c1e1900 */
[----:B------:R-:W5:Y:S04]  /*0860*/  LDG.E R14, desc[UR4][R10.64] ;  /* 0x000000040a0e7981 */ /* 0x000f68000c1e1900 */
[----:B------:R-:W5:Y:S01]  /*0870*/  LDG.E R18, desc[UR4][R10.64+0x8] ;  /* 0x000008040a127981 */ /* 0x000f62000c1e1900 */
[----:B------:R-:W-:Y:S01]  /*0880*/  BSSY.RECONVERGENT B0, `(.L_x_10) ;  /* 0x00000bb000007945 */ /* 0x000fe20003800200 */
[----:B--2---:R-:W-:Y:S01]  /*0890*/  FADD R19, -R17, R0 ;  /* 0x0000000011137221 */ /* 0x004fe20000000100 */
[----:B---3--:R-:W-:Y:S01]  /*08a0*/  FADD R21, -R7, R12 ;  /* 0x0000000c07157221 */ /* 0x008fe20000000100 */
[C---:B----4-:R-:W-:Y:S01]  /*08b0*/  FADD R0, -R16.reuse, R13 ;  /* 0x0000000d10007221 */ /* 0x050fe20000000100 */
[----:B-----5:R-:W-:-:S03]  /*08c0*/  FADD R12, -R16, R15 ;  /* 0x0000000f100c7221 */ /* 0x020fc60000000100 */
[-C--:B------:R-:W-:Y:S01]  /*08d0*/  FMUL R9, R0, R5.reuse ;  /* 0x0000000500097220 */ /* 0x080fe20000400000 */
[----:B------:R-:W-:Y:S01]  /*08e0*/  FADD R13, -R17, R14 ;  /* 0x0000000e110d7221 */ /* 0x000fe20000000100 */
[----:B------:R-:W-:Y:S01]  /*08f0*/  FADD R15, -R7, R18 ;  /* 0x00000012070f7221 */ /* 0x000fe20000000100 */
[----:B------:R-:W-:Y:S01]  /*0900*/  FMUL R19, R19, R6 ;  /* 0x0000000613137220 */ /* 0x000fe20000400000 */
[----:B------:R-:W-:Y:S01]  /*0910*/  FMUL R21, R21, R4 ;  /* 0x0000000415157220 */ /* 0x000fe20000400000 */
[----:B------:R-:W-:Y:S01]  /*0920*/  FMUL R0, R13, R6 ;  /* 0x000000060d007220 */ /* 0x000fe20000400000 */
[----:B------:R-:W-:Y:S01]  /*0930*/  FMUL R12, R12, R5 ;  /* 0x000000050c0c7220 */ /* 0x000fe20000400000 */
[----:B------:R-:W-:-:S03]  /*0940*/  FMUL R10, R15, R4 ;  /* 0x000000040f0a7220 */ /* 0x000fc60000400000 */
[----:B------:R-:W-:Y:S02]  /*0950*/  FMNMX R8, R19, R0, !PT ;  /* 0x0000000013087209 */ /* 0x000fe40007800000 */
[----:B------:R-:W-:Y:S02]  /*0960*/  FMNMX R11, R9, R12, !PT ;  /* 0x0000000c090b7209 */ /* 0x000fe40007800000 */
[----:B------:R-:W-:Y:S02]  /*0970*/  FMNMX R13, R21, R10, !PT ;  /* 0x0000000a150d7209 */ /* 0x000fe40007800000 */
[----:B------:R-:W-:Y:S02]  /*0980*/  FMNMX R0, R19, R0, PT ;  /* 0x0000000013007209 */ /* 0x000fe40003800000 */
[----:B------:R-:W-:Y:S02]  /*0990*/  FMNMX R9, R9, R12, PT ;  /* 0x0000000c09097209 */ /* 0x000fe40003800000 */
[----:B------:R-:W-:-:S02]  /*09a0*/  FMNMX R10, R21, R10, PT ;  /* 0x0000000a150a7209 */ /* 0x000fc40003800000 */
[----:B------:R-:W-:Y:S02]  /*09b0*/  FMNMX3 R13, R8, R11, R13, PT ;  /* 0x0000000b080d7276 */ /* 0x000fe4000380000d */
[----:B------:R-:W-:Y:S02]  /*09c0*/  FMNMX3 R0, R0, R9, R10, !PT ;  /* 0x0000000900007276 */ /* 0x000fe4000780000a */
[----:B------:R-:W-:-:S04]  /*09d0*/  FSETP.GT.AND P0, PT, R13, RZ, PT ;  /* 0x000000ff0d00720b */ /* 0x000fc80003f04000 */
[----:B------:R-:W-:-:S13]  /*09e0*/  FSETP.LTU.OR P0, PT, R13, R0, !P0 ;  /* 0x000000000d00720b */ /* 0x000fda0004709400 */
[----:B------:R-:W-:Y:S05]  /*09f0*/  @P0 BRA `(.L_x_11) ;  /* 0x00000008008c0947 */ /* 0x000fea0003800000 */
[----:B------:R-:W2:Y:S01]  /*0a00*/  LDL.128 R8, [R1+0x70] ;  /* 0x0000700001087983 */ /* 0x000ea20000100c00 */
[----:B------:R-:W-:-:S04]  /*0a10*/  FSETP.GT.AND P0, PT, R0, RZ, PT ;  /* 0x000000ff0000720b */ /* 0x000fc80003f04000 */
[----:B------:R-:W-:-:S04]  /*0a20*/  FSEL R0, R0, R13, P0 ;  /* 0x0000000d00007208 */ /* 0x000fc80000000000 */
[----:B--2---:R-:W-:-:S13]  /*0a30*/  FSETP.GEU.AND P0, PT, R0, R11, PT ;  /* 0x0000000b0000720b */ /* 0x004fda0003f0e000 */
[----:B------:R-:W-:Y:S05]  /*0a40*/  @P0 BRA `(.L_x_11) ;  /* 0x0000000800780947 */ /* 0x000fea0003800000 */
[----:B------:R-:W-:Y:S01]  /*0a50*/  FSETP.GEU.AND P0, PT, R0, R10, PT ;  /* 0x0000000a0000720b */ /* 0x000fe20003f0e000 */
[----:B------:R-:W-:Y:S01]  /*0a60*/  BSSY.RECONVERGENT B1, `(.L_x_12) ;  /* 0x0000064000017945 */ /* 0x000fe20003800200 */
[----:B------:R-:W-:-:S11]  /*0a70*/  HFMA2 R18, -RZ, RZ, 0, 1.847743988037109375e-06 ;  /* 0x0000001fff127431 */ /* 0x000fd600000001ff */
[----:B------:R-:W-:Y:S05]  /*0a80*/  @P0 BRA `(.L_x_13) ;  /* 0x0000000400840947 */ /* 0x000fea0003800000 */
[----:B------:R-:W-:Y:S01]  /*0a90*/  FSETP.GEU.AND P1, PT, R0, R9, PT ;  /* 0x000000090000720b */ /* 0x000fe20003f2e000 */
[----:B------:R-:W-:-:S12]  /*0aa0*/  IMAD.MOV.U32 R18, RZ, RZ, 0x1e ;  /* 0x0000001eff127424 */ /* 0x000fd800078e00ff */
[----:B------:R-:W-:Y:S05]  /*0ab0*/  @P1 BRA `(.L_x_13) ;  /* 0x0000000400781947 */ /* 0x000fea0003800000 */
[----:B------:R-:W-:Y:S01]  /*0ac0*/  FSETP.GEU.AND P1, PT, R0, R8, PT ;  /* 0x000000080000720b */ /* 0x000fe20003f2e000 */
[----:B------:R-:W-:-:S12]  /*0ad0*/  IMAD.MOV.U32 R18, RZ, RZ, 0x1d ;  /* 0x0000001dff127424 */ /* 0x000fd800078e00ff */
[----:B------:R-:W-:Y:S05]  /*0ae0*/  @P1 BRA `(.L_x_13) ;  /* 0x00000004006c1947 */ /* 0x000fea0003800000 */
[----:B------:R-:W2:Y:S01]  /*0af0*/  LDL.128 R8, [R1+0x60] ;  /* 0x0000600001087983 */ /* 0x000ea20000100c00 */
[----:B------:R-:W-:Y:S02]  /*0b00*/  MOV R18, 0x1c ;  /* 0x0000001c00127802 */ /* 0x000fe40000000f00 */
[----:B--2---:R-:W-:-:S13]  /*0b10*/  FSETP.GEU.AND P1, PT, R0, R11, PT ;  /* 0x0000000b0000720b */ /* 0x004fda0003f2e000 */
[----:B------:R-:W-:Y:S05]  /*0b20*/  @P1 BRA `(.L_x_13) ;  /* 0x00000004005c1947 */ /* 0x000fea0003800000 */
[----:B------:R-:W-:Y:S01]  /*0b30*/  FSETP.GEU.AND P1, PT, R0, R10, PT ;  /* 0x0000000a0000720b */ /* 0x000fe20003f2e000 */
[----:B------:R-:W-:-:S12]  /*0b40*/  IMAD.MOV.U32 R18, RZ, RZ, 0x1b ;  /* 0x0000001bff127424 */ /* 0x000fd800078e00ff */
[----:B------:R-:W-:Y:S05]  /*0b50*/  @P1 BRA `(.L_x_13) ;  /* 0x0000000400501947 */ /* 0x000fea0003800000 */
[----:B------:R-:W-:Y:S01]  /*0b60*/  FSETP.GEU.AND P1, PT, R0, R9, PT ;  /* 0x000000090000720b */ /* 0x000fe20003f2e000 */
[----:B------:R-:W-:-:S12]  /*0b70*/  IMAD.MOV.U32 R18, RZ, RZ, 0x1a ;  /* 0x0000001aff127424 */ /* 0x000fd800078e00ff */
[----:B------:R-:W-:Y:S05]  /*0b80*/  @P1 BRA `(.L_x_13) ;  /* 0x0000000400441947 */ /* 0x000fea0003800000 */
[----:B------:R-:W-:Y:S01]  /*0b90*/  FSETP.GEU.AND P1, PT, R0, R8, PT ;  /* 0x000000080000720b */ /* 0x000fe20003f2e000 */
[----:B------:R-:W-:-:S12]  /*0ba0*/  HFMA2 R18, -RZ, RZ, 0, 1.490116119384765625e-06 ;  /* 0x00000019ff127431 */ /* 0x000fd800000001ff */
[----:B------:R-:W-:Y:S05]  /*0bb0*/  @P1 BRA `(.L_x_13) ;  /* 0x0000000400381947 */ /* 0x000fea0003800000 */
[----:B------:R-:W2:Y:S01]  /*0bc0*/  LDL.128 R8, [R1+0x50] ;  /* 0x0000500001087983 */ /* 0x000ea20000100c00 */
[----:B------:R-:W-:Y:S01]  /*0bd0*/  IMAD.MOV.U32 R18, RZ, RZ, 0x18 ;  /* 0x00000018ff127424 */ /* 0x000fe200078e00ff */
[----:B--2---:R-:W-:-:S13]  /*0be0*/  FSETP.GEU.AND P1, PT, R0, R11, PT ;  /* 0x0000000b0000720b */ /* 0x004fda0003f2e000 */
[----:B------:R-:W-:Y:S05]  /*0bf0*/  @P1 BRA `(.L_x_13) ;  /* 0x0000000400281947 */ /* 0x000fea0003800000 */
[----:B------:R-:W-:Y:S01]  /*0c00*/  FSETP.GEU.AND P1, PT, R0, R10, PT ;  /* 0x0000000a0000720b */ /* 0x000fe20003f2e000 */
[----:B------:R-:W-:-:S12]  /*0c10*/  IMAD.MOV.U32 R18, RZ, RZ, 0x17 ;  /* 0x00000017ff127424 */ /* 0x000fd800078e00ff */
[----:B------:R-:W-:Y:S05]  /*0c20*/  @P1 BRA `(.L_x_13) ;  /* 0x00000004001c1947 */ /* 0x000fea0003800000 */
[----:B------:R-:W-:Y:S02]  /*0c30*/  FSETP.GEU.AND P1, PT, R0, R9, PT ;  /* 0x000000090000720b */ /* 0x000fe40003f2e000 */
[----:B------:R-:W-:-:S11]  /*0c40*/  MOV R18, 0x16 ;  /* 0x0000001600127802 */ /* 0x000fd60000000f00 */
[----:B------:R-:W-:Y:S05]  /*0c50*/  @P1 BRA `(.L_x_13) ;  /* 0x0000000400101947 */ /* 0x000fea0003800000 */
[----:B------:R-:W-:Y:S01]  /*0c60*/  FSETP.GEU.AND P1, PT, R0, R8, PT ;  /* 0x000000080000720b */ /* 0x000fe20003f2e000 */
[----:B------:R-:W-:-:S12]  /*0c70*/  IMAD.MOV.U32 R18, RZ, RZ, 0x15 ;  /* 0x00000015ff127424 */ /* 0x000fd800078e00ff */
[----:B------:R-:W-:Y:S05]  /*0c80*/  @P1 BRA `(.L_x_13) ;  /* 0x0000000400041947 */ /* 0x000fea0003800000 */
[----:B------:R-:W2:Y:S01]  /*0c90*/  LDL.128 R8, [R1+0x40] ;  /* 0x0000400001087983 */ /* 0x000ea20000100c00 */
[----:B------:R-:W-:Y:S01]  /*0ca0*/  IMAD.MOV.U32 R18, RZ, RZ, 0x14 ;  /* 0x00000014ff127424 */ /* 0x000fe200078e00ff */
[----:B--2---:R-:W-:-:S13]  /*0cb0*/  FSETP.GEU.AND P1, PT, R0, R11, PT ;  /* 0x0000000b0000720b */ /* 0x004fda0003f2e000 */
[----:B------:R-:W-:Y:S05]  /*0cc0*/  @P1 BRA `(.L_x_13) ;  /* 0x0000000000f41947 */ /* 0x000fea0003800000 */
[----:B------:R-:W-:Y:S01]  /*0cd0*/  FSETP.GEU.AND P1, PT, R0, R10, PT ;  /* 0x0000000a0000720b */ /* 0x000fe20003f2e000 */
[----:B------:R-:W-:-:S12]  /*0ce0*/  HFMA2 R18, -RZ, RZ, 0, 1.132488250732421875e-06 ;  /* 0x00000013ff127431 */ /* 0x000fd800000001ff */
        /* <DEDUP_REMOVED lines=18> */
[----:B------:R-:W-:-:S12]  /*0e10*/  HFMA2 R18, -RZ, RZ, 0, 7.74860382080078125e-07 ;  /* 0x0000000dff127431 */ /* 0x000fd800000001ff */
        /* <DEDUP_REMOVED lines=19> */
[----:B------:R-:W-:-:S12]  /*0f50*/  HFMA2 R18, -RZ, RZ, 0, 4.17232513427734375e-07 ;  /* 0x00000007ff127431 */ /* 0x000fd800000001ff */
[----:B------:R-:W-:Y:S05]  /*0f60*/  @P1 BRA `(.L_x_13) ;  /* 0x00000000004c1947 */ /* 0x000fea0003800000 */
[----:B------:R-:W-:Y:S01]  /*0f70*/  FSETP.GEU.AND P1, PT, R0, R9, PT ;  /* 0x000000090000720b */ /* 0x000fe20003f2e000 */
[----:B------:R-:W-:-:S12]  /*0f80*/  IMAD.MOV.U32 R18, RZ, RZ, 0x6 ;  /* 0x00000006ff127424 */ /* 0x000fd800078e00ff */
[----:B------:R-:W-:Y:S05]  /*0f90*/  @P1 BRA `(.L_x_13) ;  /* 0x0000000000401947 */ /* 0x000fea0003800000 */
[----:B------:R-:W-:Y:S01]  /*0fa0*/  FSETP.GEU.AND P1, PT, R0, R8, PT ;  /* 0x000000080000720b */ /* 0x000fe20003f2e000 */
[----:B------:R-:W-:-:S12]  /*0fb0*/  IMAD.MOV.U32 R18, RZ, RZ, 0x5 ;  /* 0x00000005ff127424 */ /* 0x000fd800078e00ff */
[----:B------:R-:W-:Y:S05]  /*0fc0*/  @P1 BRA `(.L_x_13) ;  /* 0x0000000000341947 */ /* 0x000fea0003800000 */
[----:B------:R-:W2:Y:S01]  /*0fd0*/  LDL.128 R8, [R1] ;  /* 0x0000000001087983 */ /* 0x000ea20000100c00 */
        /* <DEDUP_REMOVED lines=10> */
[----:B------:R-:W-:-:S12]  /*1080*/  HFMA2 R18, -RZ, RZ, 0, 5.9604644775390625e-08 ;  /* 0x00000001ff127431 */ /* 0x000fd800000001ff */
[----:B------:R-:W-:-:S07]  /*1090*/  @!P1 IMAD.MOV.U32 R18, RZ, RZ, RZ ;  /* 0x000000ffff129224 */ /* 0x000fce00078e00ff */
.L_x_13:
[----:B------:R-:W-:Y:S05]  /*10a0*/  BSYNC.RECONVERGENT B1 ;  /* 0x0000000000017941 */ /* 0x000fea0003800200 */
.L_x_12:
[----:B------:R-:W-:Y:S04]  /*10b0*/  BSSY.RECONVERGENT B1, `(.L_x_14) ;  /* 0x0000034000017945 */ /* 0x000fe80003800200 */
[----:B------:R-:W-:Y:S05]  /*10c0*/  @P0 BRA `(.L_x_15) ;  /* 0x0000000000c80947 */ /* 0x000fea0003800000 */
[C---:B------:R-:W-:Y:S01]  /*10d0*/  VIADD R8, R18.reuse, 0xffffffe4 ;  /* 0xffffffe412087836 */ /* 0x040fe20000000000 */
[----:B------:R-:W-:Y:S01]  /*10e0*/  LOP3.LUT R9, R18, 0x1f, RZ, 0x3c, !PT ;  /* 0x0000001f12097812 */ /* 0x000fe200078e3cff */
[----:B------:R-:W-:Y:S03]  /*10f0*/  BSSY.RECONVERGENT B2, `(.L_x_16) ;  /* 0x000001c000027945 */ /* 0x000fe60003800200 */
[----:B------:R-:W-:Y:S02]  /*1100*/  ISETP.GE.U32.AND P0, PT, R8, 0x3, PT ;  /* 0x000000030800780c */ /* 0x000fe40003f06070 */
[----:B------:R-:W-:Y:S02]  /*1110*/  MOV R8, 0x1f ;  /* 0x0000001f00087802 */ /* 0x000fe40000000f00 */
[----:B------:R-:W-:-:S09]  /*1120*/  LOP3.LUT R23, R9, 0x3, RZ, 0xc0, !PT ;  /* 0x0000000309177812 */ /* 0x000fd200078ec0ff */
[----:B------:R-:W-:Y:S05]  /*1130*/  @!P0 BRA `(.L_x_17) ;  /* 0x00000000005c8947 */ /* 0x000fea0003800000 */
[----:B------:R-:W-:Y:S01]  /*1140*/  LOP3.LUT R8, R9, 0x1c, RZ, 0xc0, !PT ;  /* 0x0000001c09087812 */ /* 0x000fe200078ec0ff */
[----:B------:R-:W-:Y:S01]  /*1150*/  BSSY.RECONVERGENT B3, `(.L_x_18) ;  /* 0x0000014000037945 */ /* 0x000fe20003800200 */
[----:B------:R-:W-:Y:S02]  /*1160*/  IMAD.MOV.U32 R20, RZ, RZ, 0x1f ;  /* 0x0000001fff147424 */ /* 0x000fe400078e00ff */
[----:B------:R-:W-:Y:S01]  /*1170*/  IMAD.MOV.U32 R21, RZ, RZ, RZ ;  /* 0x000000ffff157224 */ /* 0x000fe200078e00ff */
[----:B------:R-:W-:-:S07]  /*1180*/  IADD3 R19, PT, PT, -R8, RZ, RZ ;  /* 0x000000ff08137210 */ /* 0x000fce0007ffe1ff */
.L_x_19:
[----:B0-----:R-:W-:-:S05]  /*1190*/  IMAD R22, R20, 0x4, R1 ;  /* 0x0000000414167824 */ /* 0x001fca00078e0201 */
[----:B------:R-:W2:Y:S04]  /*11a0*/  LDL R11, [R22+-0x4] ;  /* 0xfffffc00160b7983 */ /* 0x000ea80000100800 */
[----:B------:R-:W2:Y:S04]  /*11b0*/  LDL R10, [R22+-0x8] ;  /* 0xfffff800160a7983 */ /* 0x000ea80000100800 */
[----:B------:R-:W2:Y:S04]  /*11c0*/  LDL R9, [R22+-0xc] ;  /* 0xfffff40016097983 */ /* 0x000ea80000100800 */
[----:B------:R-:W2:Y:S04]  /*11d0*/  LDL R8, [R22+-0x10] ;  /* 0xfffff00016087983 */ /* 0x000ea80000100800 */
[----:B------:R-:W3:Y:S04]  /*11e0*/  LDL R15, [R22+0x7c] ;  /* 0x00007c00160f7983 */ /* 0x000ee80000100800 */
[----:B------:R-:W3:Y:S04]  /*11f0*/  LDL R14, [R22+0x78] ;  /* 0x00007800160e7983 */ /* 0x000ee80000100800 */
[----:B------:R-:W3:Y:S04]  /*1200*/  LDL R13, [R22+0x74] ;  /* 0x00007400160d7983 */ /* 0x000ee80000100800 */
[----:B------:R-:W3:Y:S01]  /*1210*/  LDL R12, [R22+0x70] ;  /* 0x00007000160c7983 */ /* 0x000ee20000100800 */
[----:B------:R-:W-:Y:S01]  /*1220*/  VIADD R19, R19, 0x4 ;  /* 0x0000000413137836 */ /* 0x000fe20000000000 */
[----:B------:R-:W-:Y:S01]  /*1230*/  IADD3 R21, PT, PT, R21, -0x4, RZ ;  /* 0xfffffffc15157810 */ /* 0x000fe20007ffe0ff */
[----:B------:R-:W-:-:S03]  /*1240*/  VIADD R20, R20, 0xfffffffc ;  /* 0xfffffffc14147836 */ /* 0x000fc60000000000 */
[----:B------:R-:W-:Y:S01]  /*1250*/  ISETP.NE.AND P0, PT, R19, RZ, PT ;  /* 0x000000ff1300720c */ /* 0x000fe20003f05270 */
[----:B--2---:R0:W-:Y:S04]  /*1260*/  STL.128 [R22+-0xc], R8 ;  /* 0xfffff40816007387 */ /* 0x0041e80000100c00 */
[----:B---3--:R0:W-:Y:S08]  /*1270*/  STL.128 [R22+0x74], R12 ;  /* 0x0000740c16007387 */ /* 0x0081f00000100c00 */
[----:B------:R-:W-:Y:S05]  /*1280*/  @P0 BRA `(.L_x_19) ;  /* 0xfffffffc00c00947 */ /* 0x000fea000383ffff */
[----:B------:R-:W-:Y:S05]  /*1290*/  BSYNC.RECONVERGENT B3 ;  /* 0x0000000000037941 */ /* 0x000fea0003800200 */
.L_x_18:
[----:B0-----:R-:W-:-:S07]  /*12a0*/  VIADD R8, R21, 0x1f ;  /* 0x0000001f15087836 */ /* 0x001fce0000000000 */
.L_x_17:
[----:B------:R-:W-:Y:S05]  /*12b0*/  BSYNC.RECONVERGENT B2 ;  /* 0x0000000000027941 */ /* 0x000fea0003800200 */
.L_x_16:
[----:B------:R-:W-:-:S13]  /*12c0*/  ISETP.NE.AND P0, PT, R23, RZ, PT ;  /* 0x000000ff1700720c */ /* 0x000fda0003f05270 */
[----:B------:R-:W-:Y:S05]  /*12d0*/  @!P0 BRA `(.L_x_15) ;  /* 0x0000000000448947 */ /* 0x000fea0003800000 */
[----:B------:R-:W-:-:S05]  /*12e0*/  LEA R8, R8, R1, 0x2 ;  /* 0x0000000108087211 */ /* 0x000fca00078e10ff */
[----:B------:R-:W2:Y:S04]  /*12f0*/  LDL R9, [R8+-0x4] ;  /* 0xfffffc0008097983 */ /* 0x000ea80000100800 */
[----:B------:R-:W3:Y:S01]  /*1300*/  LDL R11, [R8+0x7c] ;  /* 0x00007c00080b7983 */ /* 0x000ee20000100800 */
[----:B------:R-:W-:-:S03]  /*1310*/  ISETP.NE.AND P0, PT, R23, 0x1, PT ;  /* 0x000000011700780c */ /* 0x000fc60003f05270 */
[----:B--2---:R0:W-:Y:S04]  /*1320*/  STL [R8], R9 ;  /* 0x0000000908007387 */ /* 0x0041e80000100800 */
[----:B---3--:R0:W-:Y:S06]  /*1330*/  STL [R8+0x80], R11 ;  /* 0x0000800b08007387 */ /* 0x0081ec0000100800 */
[----:B------:R-:W-:Y:S05]  /*1340*/  @!P0 BRA `(.L_x_15) ;  /* 0x0000000000288947 */ /* 0x000fea0003800000 */
[----:B0-----:R-:W2:Y:S04]  /*1350*/  LDL R9, [R8+-0x8] ;  /* 0xfffff80008097983 */ /* 0x001ea80000100800 */
[----:B------:R-:W3:Y:S01]  /*1360*/  LDL R11, [R8+0x78] ;  /* 0x00007800080b7983 */ /* 0x000ee20000100800 */
[----:B------:R-:W-:-:S03]  /*1370*/  ISETP.NE.AND P0, PT, R23, 0x2, PT ;  /* 0x000000021700780c */ /* 0x000fc60003f05270 */
[----:B--2---:R1:W-:Y:S04]  /*1380*/  STL [R8+-0x4], R9 ;  /* 0xfffffc0908007387 */ /* 0x0043e80000100800 */
[----:B---3--:R1:W-:Y:S06]  /*1390*/  STL [R8+0x7c], R11 ;  /* 0x00007c0b08007387 */ /* 0x0083ec0000100800 */
[----:B------:R-:W-:Y:S05]  /*13a0*/  @!P0 BRA `(.L_x_15) ;  /* 0x0000000000108947 */ /* 0x000fea0003800000 */
[----:B-1----:R-:W2:Y:S04]  /*13b0*/  LDL R9, [R8+-0xc] ;  /* 0xfffff40008097983 */ /* 0x002ea80000100800 */
[----:B------:R-:W3:Y:S04]  /*13c0*/  LDL R11, [R8+0x74] ;  /* 0x00007400080b7983 */ /* 0x000ee80000100800 */
[----:B--2---:R2:W-:Y:S04]  /*13d0*/  STL [R8+-0x8], R9 ;  /* 0xfffff80908007387 */ /* 0x0045e80000100800 */
[----:B---3--:R2:W-:Y:S02]  /*13e0*/  STL [R8+0x78], R11 ;  /* 0x0000780b08007387 */ /* 0x0085e40000100800 */
.L_x_15:
[----:B------:R-:W-:Y:S05]  /*13f0*/  BSYNC.RECONVERGENT B1 ;  /* 0x0000000000017941 */ /* 0x000fea0003800200 */
.L_x_14:
[----:B------:R-:W-:-:S05]  /*1400*/  IMAD R18, R18, 0x4, R1 ;  /* 0x0000000412127824 */ /* 0x000fca00078e0201 */
[----:B------:R3:W-:Y:S04]  /*1410*/  STL [R18], R0 ;  /* 0x0000000012007387 */ /* 0x0007e80000100800 */
[----:B------:R3:W-:Y:S02]  /*1420*/  STL [R18+0x80], R3 ;  /* 0x0000800312007387 */ /* 0x0007e40000100800 */
.L_x_11:
[----:B------:R-:W-:Y:S05]  /*1430*/  BSYNC.RECONVERGENT B0 ;  /* 0x0000000000007941 */ /* 0x000fea0003800200 */
.L_x_10:
[----:B------:R-:W4:Y:S01]  /*1440*/  LDCU UR6, c[0x0][0x3ac] ;  /* 0x00007580ff0677ac */ /* 0x000f220008000800 */
[----:B---3--:R-:W-:-:S05]  /*1450*/  VIADD R3, R3, 0x1 ;  /* 0x0000000103037836 */ /* 0x008fca0000000000 */
[----:B----4-:R-:W-:-:S13]  /*1460*/  ISETP.NE.AND P0, PT, R3, UR6, PT ;  /* 0x0000000603007c0c */ /* 0x010fda000bf05270 */
[----:B------:R-:W-:Y:S05]  /*1470*/  @P0 BRA `(.L_x_20) ;  /* 0xfffffff000d40947 */ /* 0x000fea000383ffff */
[----:B------:R3:W5:Y:S04]  /*1480*/  LDL.128 R32, [R1+0x80] ;  /* 0x0000800001207983 */ /* 0x0007680000100c00 */
[----:B------:R3:W5:Y:S04]  /*1490*/  LDL.128 R28, [R1+0x90] ;  /* 0x00009000011c7983 */ /* 0x0007680000100c00 */
[----:B------:R3:W5:Y:S04]  /*14a0*/  LDL.128 R24, [R1+0xa0] ;  /* 0x0000a00001187983 */ /* 0x0007680000100c00 */
[----:B------:R3:W5:Y:S04]  /*14b0*/  LDL.128 R20, [R1+0xb0] ;  /* 0x0000b00001147983 */ /* 0x0007680000100c00 */
[----:B------:R3:W5:Y:S04]  /*14c0*/  LDL.128 R16, [R1+0xc0] ;  /* 0x0000c00001107983 */ /* 0x0007680000100c00 */
[----:B------:R3:W5:Y:S04]  /*14d0*/  LDL.128 R12, [R1+0xd0] ;  /* 0x0000d000010c7983 */ /* 0x0007680000100c00 */
[----:B012---:R3:W5:Y:S04]  /*14e0*/  LDL.128 R8, [R1+0xe0] ;  /* 0x0000e00001087983 */ /* 0x0077680000100c00 */
[----:B------:R3:W5:Y:S02]  /*14f0*/  LDL.128 R4, [R1+0xf0] ;  /* 0x0000f00001047983 */ /* 0x0007640000100c00 */
.L_x_0:
[----:B------:R-:W0:Y:S01]  /*1500*/  LDC.64 R36, c[0x0][0x3a0] ;  /* 0x0000e800ff247b82 */ /* 0x000e220000000a00 */
[----:B------:R-:W-:-:S05]  /*1510*/  SHF.L.U32 R3, R2, 0x5, RZ ;  /* 0x0000000502037819 */ /* 0x000fca00000006ff */
[----:B0-----:R-:W-:-:S05]  /*1520*/  IMAD.WIDE R36, R3, 0x4, R36 ;  /* 0x0000000403247825 */ /* 0x001fca00078e0224 */
[----:B-----5:R-:W-:Y:S04]  /*1530*/  STG.E desc[UR4][R36.64], R32 ;  /* 0x0000002024007986 */ /* 0x020fe8000c101904 */
[----:B------:R-:W-:Y:S04]  /*1540*/  STG.E desc[UR4][R36.64+0x4], R33 ;  /* 0x0000042124007986 */ /* 0x000fe8000c101904 */
        /* <DEDUP_REMOVED lines=29> */
[----:B------:R-:W-:Y:S01]  /*1720*/  STG.E desc[UR4][R36.64+0x7c], R7 ;  /* 0x00007c0724007986 */ /* 0x000fe2000c101904 */
[----:B------:R-:W-:Y:S05]  /*1730*/  EXIT ;  /* 0x000000000000794d */ /* 0x000fea0003800000 */
        .weak           $__internal_0_$__cuda_sm20_rcp_rn_f32_slowpath
        .type           $__internal_0_$__cuda_sm20_rcp_rn_f32_slowpath,@function
        .size           $__internal_0_$__cuda_sm20_rcp_rn_f32_slowpath,(.L_x_26 - $__internal_0_$__cuda_sm20_rcp_rn_f32_slowpath)
$__internal_0_$__cuda_sm20_rcp_rn_f32_slowpath:
[----:B------:R-:W-:Y:S01]  /*1740*/  IMAD.SHL.U32 R0, R3, 0x2, RZ ;  /* 0x0000000203007824 */ /* 0x000fe200078e00ff */
[----:B------:R-:W-:Y:S04]  /*1750*/  BSSY.RECONVERGENT B1, `(.L_x_21) ;  /* 0x0000030000017945 */ /* 0x000fe80003800200 */
[----:B------:R-:W-:-:S04]  /*1760*/  SHF.R.U32.HI R13, RZ, 0x18, R0 ;  /* 0x00000018ff0d7819 */ /* 0x000fc80000011600 */
[----:B------:R-:W-:-:S13]  /*1770*/  ISETP.NE.U32.AND P0, PT, R13, RZ, PT ;  /* 0x000000ff0d00720c */ /* 0x000fda0003f05070 */
[----:B------:R-:W-:Y:S05]  /*1780*/  @P0 BRA `(.L_x_22) ;  /* 0x0000000000280947 */ /* 0x000fea0003800000 */
[----:B------:R-:W-:-:S05]  /*1790*/  IMAD.SHL.U32 R0, R3, 0x2, RZ ;  /* 0x0000000203007824 */ /* 0x000fca00078e00ff */
[----:B------:R-:W-:-:S13]  /*17a0*/  ISETP.NE.AND P0, PT, R0, RZ, PT ;  /* 0x000000ff0000720c */ /* 0x000fda0003f05270 */
[----:B------:R-:W-:Y:S01]  /*17b0*/  @P0 FFMA R11, R3, 1.84467440737095516160e+19, RZ ;  /* 0x5f800000030b0823 */ /* 0x000fe200000000ff */
[----:B------:R-:W-:Y:S08]  /*17c0*/  @!P0 MUFU.RCP R9, R3 ;  /* 0x0000000300098308 */ /* 0x000ff00000001000 */
[----:B------:R-:W0:Y:S02]  /*17d0*/  @P0 MUFU.RCP R0, R11 ;  /* 0x0000000b00000308 */ /* 0x000e240000001000 */
[----:B0-----:R-:W-:-:S04]  /*17e0*/  @P0 FFMA R12, R11, R0, -1 ;  /* 0xbf8000000b0c0423 */ /* 0x001fc80000000000 */
[----:B------:R-:W-:-:S04]  /*17f0*/  @P0 FADD.FTZ R13, -R12, -RZ ;  /* 0x800000ff0c0d0221 */ /* 0x000fc80000010100 */
[----:B------:R-:W-:-:S04]  /*1800*/  @P0 FFMA R0, R0, R13, R0 ;  /* 0x0000000d00000223 */ /* 0x000fc80000000000 */
[----:B------:R-:W-:Y:S01]  /*1810*/  @P0 FFMA R9, R0, 1.84467440737095516160e+19, RZ ;  /* 0x5f80000000090823 */ /* 0x000fe200000000ff */
[----:B------:R-:W-:Y:S06]  /*1820*/  BRA `(.L_x_23) ;  /* 0x0000000000887947 */ /* 0x000fec0003800000 */
.L_x_22:
[----:B------:R-:W-:-:S04]  /*1830*/  IADD3 R15, PT, PT, R13, -0xfd, RZ ;  /* 0xffffff030d0f7810 */ /* 0x000fc80007ffe0ff */
[----:B------:R-:W-:-:S13]  /*1840*/  ISETP.GT.U32.AND P0, PT, R15, 0x1, PT ;  /* 0x000000010f00780c */ /* 0x000fda0003f04070 */
[----:B------:R-:W-:Y:S05]  /*1850*/  @P0 BRA `(.L_x_24) ;  /* 0x0000000000780947 */ /* 0x000fea0003800000 */
[----:B------:R-:W-:Y:S01]  /*1860*/  LOP3.LUT R0, R3, 0x7fffff, RZ, 0xc0, !PT ;  /* 0x007fffff03007812 */ /* 0x000fe200078ec0ff */
[----:B------:R-:W-:-:S03]  /*1870*/  IMAD.MOV.U32 R14, RZ, RZ, 0x3 ;  /* 0x00000003ff0e7424 */ /* 0x000fc600078e00ff */
[----:B------:R-:W-:Y:S02]  /*1880*/  LOP3.LUT R0, R0, 0x3f800000, RZ, 0xfc, !PT ;  /* 0x3f80000000007812 */ /* 0x000fe400078efcff */
[----:B------:R-:W-:Y:S02]  /*1890*/  SHF.L.U32 R14, R14, R15, RZ ;  /* 0x0000000f0e0e7219 */ /* 0x000fe400000006ff */
[----:B------:R-:W0:Y:S02]  /*18a0*/  MUFU.RCP R9, R0 ;  /* 0x0000000000097308 */ /* 0x000e240000001000 */
[----:B0-----:R-:W-:-:S04]  /*18b0*/  FFMA R11, R0, R9, -1 ;  /* 0xbf800000000b7423 */ /* 0x001fc80000000009 */
[----:B------:R-:W-:-:S04]  /*18c0*/  FADD.FTZ R12, -R11, -RZ ;  /* 0x800000ff0b0c7221 */ /* 0x000fc80000010100 */
[CCC-:B------:R-:W-:Y:S01]  /*18d0*/  FFMA.RM R11, R9.reuse, R12.reuse, R9.reuse ;  /* 0x0000000c090b7223 */ /* 0x1c0fe20000004009 */
[----:B------:R-:W-:-:S04]  /*18e0*/  FFMA.RP R12, R9, R12, R9 ;  /* 0x0000000c090c7223 */ /* 0x000fc80000008009 */
[C---:B------:R-:W-:Y:S02]  /*18f0*/  LOP3.LUT R9, R11.reuse, 0x7fffff, RZ, 0xc0, !PT ;  /* 0x007fffff0b097812 */ /* 0x040fe400078ec0ff */
[----:B------:R-:W-:Y:S02]  /*1900*/  FSETP.NEU.FTZ.AND P0, PT, R11, R12, PT ;  /* 0x0000000c0b00720b */ /* 0x000fe40003f1d000 */
[----:B------:R-:W-:Y:S02]  /*1910*/  LOP3.LUT R9, R9, 0x800000, RZ, 0xfc, !PT ;  /* 0x0080000009097812 */ /* 0x000fe400078efcff */
[----:B------:R-:W-:Y:S02]  /*1920*/  SEL R11, RZ, 0xffffffff, !P0 ;  /* 0xffffffffff0b7807 */ /* 0x000fe40004000000 */
[----:B------:R-:W-:-:S03]  /*1930*/  LOP3.LUT R14, R14, R9, RZ, 0xc0, !PT ;  /* 0x000000090e0e7212 */ /* 0x000fc600078ec0ff */
[----:B------:R-:W-:Y:S01]  /*1940*/  IMAD.MOV R0, RZ, RZ, -R11 ;  /* 0x000000ffff007224 */ /* 0x000fe200078e0a0b */
[----:B------:R-:W-:-:S04]  /*1950*/  SHF.R.U32.HI R14, RZ, R15, R14 ;  /* 0x0000000fff0e7219 */ /* 0x000fc8000001160e */
[----:B------:R-:W-:Y:S02]  /*1960*/  LOP3.LUT P1, RZ, R0, R15, R9, 0xf8, !PT ;  /* 0x0000000f00ff7212 */ /* 0x000fe4000782f809 */
[C---:B------:R-:W-:Y:S02]  /*1970*/  LOP3.LUT P0, RZ, R14.reuse, 0x1, RZ, 0xc0, !PT ;  /* 0x000000010eff7812 */ /* 0x040fe4000780c0ff */
[----:B------:R-:W-:-:S04]  /*1980*/  LOP3.LUT P2, RZ, R14, 0x2, RZ, 0xc0, !PT ;  /* 0x000000020eff7812 */ /* 0x000fc8000784c0ff */
[----:B------:R-:W-:Y:S02]  /*1990*/  PLOP3.LUT P0, PT, P0, P1, P2, 0xe0, 0x0 ;  /* 0x000000000000781c */ /* 0x000fe40000703c20 */
[----:B------:R-:W-:Y:S02]  /*19a0*/  LOP3.LUT P1, RZ, R3, 0x7fffff, RZ, 0xc0, !PT ;  /* 0x007fffff03ff7812 */ /* 0x000fe4000782c0ff */
[----:B------:R-:W-:-:S04]  /*19b0*/  SEL R0, RZ, 0x1, !P0 ;  /* 0x00000001ff007807 */ /* 0x000fc80004000000 */
[----:B------:R-:W-:-:S04]  /*19c0*/  IADD3 R0, PT, PT, -R0, RZ, RZ ;  /* 0x000000ff00007210 */ /* 0x000fc80007ffe1ff */
[----:B------:R-:W-:Y:S01]  /*19d0*/  ISETP.GE.AND P0, PT, R0, RZ, PT ;  /* 0x000000ff0000720c */ /* 0x000fe20003f06270 */
[----:B------:R-:W-:-:S05]  /*19e0*/  VIADD R0, R13, 0xffffff04 ;  /* 0xffffff040d007836 */ /* 0x000fca0000000000 */
[----:B------:R-:W-:-:S07]  /*19f0*/  SHF.R.U32.HI R0, RZ, R0, R9 ;  /* 0x00000000ff007219 */ /* 0x000fce0000011609 */
[----:B------:R-:W-:-:S05]  /*1a00*/  @!P0 VIADD R0, R0, 0x1 ;  /* 0x0000000100008836 */ /* 0x000fca0000000000 */
[----:B------:R-:W-:-:S04]  /*1a10*/  @!P1 SHF.L.U32 R0, R0, 0x1, RZ ;  /* 0x0000000100009819 */ /* 0x000fc800000006ff */
[----:B------:R-:W-:Y:S01]  /*1a20*/  LOP3.LUT R9, R0, 0x80000000, R3, 0xf8, !PT ;  /* 0x8000000000097812 */ /* 0x000fe200078ef803 */
[----:B------:R-:W-:Y:S06]  /*1a30*/  BRA `(.L_x_23) ;  /* 0x0000000000047947 */ /* 0x000fec0003800000 */
.L_x_24:
[----:B------:R0:W1:Y:S02]  /*1a40*/  MUFU.RCP R9, R3 ;  /* 0x0000000300097308 */ /* 0x0000640000001000 */
.L_x_23:
[----:B------:R-:W-:Y:S05]  /*1a50*/  BSYNC.RECONVERGENT B1 ;  /* 0x0000000000017941 */ /* 0x000fea0003800200 */
.L_x_21:
[----:B------:R-:W-:-:S04]  /*1a60*/  IMAD.MOV.U32 R11, RZ, RZ, 0x0 ;  /* 0x00000000ff0b7424 */ /* 0x000fc800078e00ff */
[----:B01----:R-:W-:Y:S05]  /*1a70*/  RET.REL.NODEC R10 `(ray_aabb_intersect_top16) ;  /* 0xffffffe40a607950 */ /* 0x003fea0003c3ffff */
.L_x_25:
[----:B------:R-:W-:-:S00]  /*1a80*/  BRA `(.L_x_25) ;  /* 0xfffffffc00fc7947 */ /* 0x000fc0000383ffff */
[----:B------:R-:W-:-:S00]  /*1a90*/  NOP ;  /* 0x0000000000007918 */ /* 0x000fc00000000000 */
        /* <DEDUP_REMOVED lines=14> */
.L_x_26:


//--------------------- .nv.shared.reserved.0     --------------------------
	.section	.nv.shared.reserved.0,"aw",@nobits
	.weak		__nv_reservedSMEM_offset_0_alias
	.size		__nv_reservedSMEM_offset_0_alias, 0, 64
	.other		__nv_reservedSMEM_offset_0_alias,@"STO_CUDA_RESERVED_SHARED STV_DEFAULT"
__nv_reservedSMEM_offset_0_alias:
	.zero		0
	.zero		64


//--------------------- .nv.constant0.ray_aabb_intersect_top16 --------------------------
	.section	.nv.constant0.ray_aabb_intersect_top16,"a",@progbits
	.sectionflags	@""
	.align	4
.nv.constant0.ray_aabb_intersect_top16:
	.zero		944


//--------------------- SYMBOLS --------------------------

	.type		.nv.reservedSmem.offset0,@object
	.size		.nv.reservedSmem.offset0,0x4
